	.headerflags	@"EF_CUDA_TEXMODE_UNIFIED EF_CUDA_64BIT_ADDRESS EF_CUDA_ACCELERATORS EF_CUDA_SM90 EF_CUDA_VIRTUAL_SM(EF_CUDA_SM90)"
	.elftype	@"ET_EXEC"


//--------------------- .nv.info                  --------------------------
	.section	.nv.info,"",@"SHT_CUDA_INFO"
	.align	4


	//----- nvinfo : EIATTR_REGCOUNT
	.align		4
        /*0000*/ 	.byte	0x04, 0x2f
        /*0002*/ 	.short	(.L_1 - .L_0)
	.align		4
.L_0:
        /*0004*/ 	.word	index@(triton_per_fused_abs_mean_mul_sub_0)
        /*0008*/ 	.word	0x00000015


	//----- nvinfo : EIATTR_MIN_STACK_SIZE
	.align		4
.L_1:
        /*000c*/ 	.byte	0x04, 0x12
        /*000e*/ 	.short	(.L_3 - .L_2)
	.align		4
.L_2:
        /*0010*/ 	.word	index@(triton_per_fused_abs_mean_mul_sub_0)
        /*0014*/ 	.word	0x00000000


	//----- nvinfo : EIATTR_FRAME_SIZE
	.align		4
.L_3:
        /*0018*/ 	.byte	0x04, 0x11
        /*001a*/ 	.short	(.L_5 - .L_4)
	.align		4
.L_4:
        /*001c*/ 	.word	index@(triton_per_fused_abs_mean_mul_sub_0)
        /*0020*/ 	.word	0x00000000


	//----- nvinfo : EIATTR_MIN_STACK_SIZE
	.align		4
.L_5:
        /*0024*/ 	.byte	0x04, 0x12
        /*0026*/ 	.short	(.L_7 - .L_6)
	.align		4
.L_6:
        /*0028*/ 	.word	index@(triton_per_fused_abs_mean_mul_sub_0)
        /*002c*/ 	.word	0x00000000
.L_7:


//--------------------- .nv.info.triton_per_fused_abs_mean_mul_sub_0 --------------------------
	.section	.nv.info.triton_per_fused_abs_mean_mul_sub_0,"",@"SHT_CUDA_INFO"
	.sectionflags	@""
	.align	4


	//----- nvinfo : EIATTR_CUDA_API_VERSION
	.align		4
        /*0000*/ 	.byte	0x04, 0x37
        /*0002*/ 	.short	(.L_9 - .L_8)
.L_8:
        /*0004*/ 	.word	0x0000007c


	//----- nvinfo : EIATTR_KPARAM_INFO
	.align		4
.L_9:
        /*0008*/ 	.byte	0x04, 0x17
        /*000a*/ 	.short	(.L_11 - .L_10)
.L_10:
        /*000c*/ 	.word	0x00000000
        /*0010*/ 	.short	0x0004
        /*0012*/ 	.short	0x0020
        /*0014*/ 	.byte	0x00, 0xf0, 0x11, 0x00


	//----- nvinfo : EIATTR_KPARAM_INFO
	.align		4
.L_11:
        /*0018*/ 	.byte	0x04, 0x17
        /*001a*/ 	.short	(.L_13 - .L_12)
.L_12:
        /*001c*/ 	.word	0x00000000
        /*0020*/ 	.short	0x0003
        /*0022*/ 	.short	0x0018
        /*0024*/ 	.byte	0x00, 0xf4, 0x21, 0x00


	//----- nvinfo : EIATTR_KPARAM_INFO
	.align		4
.L_13:
        /*0028*/ 	.byte	0x04, 0x17
        /*002a*/ 	.short	(.L_15 - .L_14)
.L_14:
        /*002c*/ 	.word	0x00000000
        /*0030*/ 	.short	0x0002
        /*0032*/ 	.short	0x0010
        /*0034*/ 	.byte	0x00, 0xf4, 0x21, 0x00


	//----- nvinfo : EIATTR_KPARAM_INFO
	.align		4
.L_15:
        /*0038*/ 	.byte	0x04, 0x17
        /*003a*/ 	.short	(.L_17 - .L_16)
.L_16:
        /*003c*/ 	.word	0x00000000
        /*0040*/ 	.short	0x0001
        /*0042*/ 	.short	0x0008
        /*0044*/ 	.byte	0x00, 0xf4, 0x21, 0x00


	//----- nvinfo : EIATTR_KPARAM_INFO
	.align		4
.L_17:
        /*0048*/ 	.byte	0x04, 0x17
        /*004a*/ 	.short	(.L_19 - .L_18)
.L_18:
        /*004c*/ 	.word	0x00000000
        /*0050*/ 	.short	0x0000
        /*0052*/ 	.short	0x0000
        /*0054*/ 	.byte	0x00, 0xf4, 0x21, 0x00


	//----- nvinfo : EIATTR_SPARSE_MMA_MASK
	.align		4
.L_19:
        /*0058*/ 	.byte	0x03, 0x50
        /*005a*/ 	.short	0x0000


	//----- nvinfo : EIATTR_MAXREG_COUNT
	.align		4
        /*005c*/ 	.byte	0x03, 0x1b
        /*005e*/ 	.short	0x00ff


	//----- nvinfo : EIATTR_COOP_GROUP_MASK_REGIDS
	.align		4
        /*0060*/ 	.byte	0x04, 0x29
        /*0062*/ 	.short	(.L_21 - .L_20)


	//   ....[0]....
.L_20:
        /*0064*/ 	.word	0xffffffff


	//   ....[1]....
        /*0068*/ 	.word	0xffffffff


	//   ....[2]....
        /*006c*/ 	.word	0xffffffff


	//   ....[3]....
        /*0070*/ 	.word	0xffffffff


	//   ....[4]....
        /*0074*/ 	.word	0xffffffff


	//   ....[5]....
        /*0078*/ 	.word	0xffffffff


	//----- nvinfo : EIATTR_COOP_GROUP_INSTR_OFFSETS
	.align		4
.L_21:
        /*007c*/ 	.byte	0x04, 0x28
        /*007e*/ 	.short	(.L_23 - .L_22)


	//   ....[0]....
.L_22:
        /*0080*/ 	.word	0x000001e0


	//   ....[1]....
        /*0084*/ 	.word	0x00000200


	//   ....[2]....
        /*0088*/ 	.word	0x00000220


	//   ....[3]....
        /*008c*/ 	.word	0x00000240


	//   ....[4]....
        /*0090*/ 	.word	0x00000260


	//   ....[5]....
        /*0094*/ 	.word	0x00000300


	//----- nvinfo : EIATTR_EXIT_INSTR_OFFSETS
	.align		4
.L_23:
        /*0098*/ 	.byte	0x04, 0x1c
        /*009a*/ 	.short	(.L_25 - .L_24)


	//   ....[0]....
.L_24:
        /*009c*/ 	.word	0x00000370


	//   ....[1]....
        /*00a0*/ 	.word	0x000003c0


	//----- nvinfo : EIATTR_REQNTID
	.align		4
.L_25:
        /*00a4*/ 	.byte	0x04, 0x10
        /*00a6*/ 	.short	(.L_27 - .L_26)
.L_26:
        /*00a8*/ 	.word	0x00000040
        /*00ac*/ 	.word	0x00000001
        /*00b0*/ 	.word	0x00000001


	//----- nvinfo : EIATTR_CBANK_PARAM_SIZE
	.align		4
.L_27:
        /*00b4*/ 	.byte	0x03, 0x19
        /*00b6*/ 	.short	0x0024


	//----- nvinfo : EIATTR_PARAM_CBANK
	.align		4
        /*00b8*/ 	.byte	0x04, 0x0a
        /*00ba*/ 	.short	(.L_29 - .L_28)
	.align		4
.L_28:
        /*00bc*/ 	.word	index@(.nv.constant0.triton_per_fused_abs_mean_mul_sub_0)
        /*00c0*/ 	.short	0x0210
        /*00c2*/ 	.short	0x0024


	//----- nvinfo : EIATTR_SW_WAR
	.align		4
.L_29:
        /*00c4*/ 	.byte	0x04, 0x36
        /*00c6*/ 	.short	(.L_31 - .L_30)
.L_30:
        /*00c8*/ 	.word	0x00000008
.L_31:


//--------------------- .nv.callgraph             --------------------------
	.section	.nv.callgraph,"",@"SHT_CUDA_CALLGRAPH"
	.align	4
	.sectionentsize	8
	.align		4
        /*0000*/ 	.word	0x00000000
	.align		4
        /*0004*/ 	.word	0xffffffff
	.align		4
        /*0008*/ 	.word	0x00000000
	.align		4
        /*000c*/ 	.word	0xfffffffe
	.align		4
        /*0010*/ 	.word	0x00000000
	.align		4
        /*0014*/ 	.word	0xfffffffd
	.align		4
        /*0018*/ 	.word	0x00000000
	.align		4
        /*001c*/ 	.word	0xfffffffc


//--------------------- .text.triton_per_fused_abs_mean_mul_sub_0 --------------------------
	.section	.text.triton_per_fused_abs_mean_mul_sub_0,"ax",@progbits
	.sectionflags	@"SHF_BARRIERS=1"
	.align	128
        .global         triton_per_fused_abs_mean_mul_sub_0
        .type           triton_per_fused_abs_mean_mul_sub_0,@function
        .size           triton_per_fused_abs_mean_mul_sub_0,(.L_x_1 - triton_per_fused_abs_mean_mul_sub_0)
        .other          triton_per_fused_abs_mean_mul_sub_0,@"STO_CUDA_ENTRY STV_DEFAULT"
triton_per_fused_abs_mean_mul_sub_0:
.text.triton_per_fused_abs_mean_mul_sub_0:
[----:B------:R-:W0:Y:S02]  /*0000*/  LDC R1, c[0x0][0x28] ;  /* 0x00000a00ff017b82 */ /* 0x000e240000000800 */
[----:B------:R-:W1:Y:S01]  /*0010*/  S2R R16, SR_TID.X ;  /* 0x0000000000107919 */ /* 0x000e620000002100 */
[----:B------:R-:W2:Y:S01]  /*0020*/  LDC.64 R4, c[0x0][0x220] ;  /* 0x00008800ff047b82 */ /* 0x000ea20000000a00 */
[----:B------:R-:W-:-:S07]  /*0030*/  ULDC.64 UR6, c[0x0][0x208] ;  /* 0x0000820000067ab9 */ /* 0x000fce0000000a00 */
[----:B------:R-:W3:Y:S08]  /*0040*/  LDC.64 R8, c[0x0][0x228] ;  /* 0x00008a00ff087b82 */ /* 0x000ef00000000a00 */
[----:B------:R-:W4:Y:S01]  /*0050*/  LDC.64 R12, c[0x0][0x218] ;  /* 0x00008600ff0c7b82 */ /* 0x000f220000000a00 */
[----:B-1----:R-:W-:-:S04]  /*0060*/  SHF.L.U32 R0, R16, 0x2, RZ ;  /* 0x0000000210007819 */ /* 0x002fc800000006ff */
[----:B------:R-:W-:-:S05]  /*0070*/  LOP3.LUT R3, R0, 0xfc, RZ, 0xc0, !PT ;  /* 0x000000fc00037812 */ /* 0x000fca00078ec0ff */
[----:B--2---:R-:W-:-:S04]  /*0080*/  IMAD.WIDE.U32 R4, R3, 0x4, R4 ;  /* 0x0000000403047825 */ /* 0x004fc800078e0004 */
[C---:B---3--:R-:W-:Y:S02]  /*0090*/  IMAD.WIDE.U32 R8, R3.reuse, 0x4, R8 ;  /* 0x0000000403087825 */ /* 0x048fe400078e0008 */
[----:B------:R-:W2:Y:S02]  /*00a0*/  LDG.E.128 R4, desc[UR6][R4.64] ;  /* 0x0000000604047981 */ /* 0x000ea4000c1e1d00 */
[----:B----4-:R-:W-:Y:S02]  /*00b0*/  IMAD.WIDE.U32 R12, R3, 0x4, R12 ;  /* 0x00000004030c7825 */ /* 0x010fe400078e000c */
[----:B------:R-:W2:Y:S04]  /*00c0*/  LDG.E.128 R8, desc[UR6][R8.64] ;  /* 0x0000000608087981 */ /* 0x000ea8000c1e1d00 */
[----:B------:R-:W3:Y:S01]  /*00d0*/  LDG.E.128 R12, desc[UR6][R12.64] ;  /* 0x000000060c0c7981 */ /* 0x000ee2000c1e1d00 */
[----:B------:R-:W1:Y:S01]  /*00e0*/  S2UR UR5, SR_CgaCtaId ;  /* 0x00000000000579c3 */ /* 0x000e620000008800 */
[C---:B------:R-:W-:Y:S01]  /*00f0*/  LOP3.LUT P0, RZ, R16.reuse, 0x1f, RZ, 0xc0, !PT ;  /* 0x0000001f10ff7812 */ /* 0x040fe2000780c0ff */
[----:B------:R-:W-:Y:S01]  /*0100*/  UMOV UR4, 0x400 ;  /* 0x0000040000047882 */ /* 0x000fe20000000000 */
[----:B------:R-:W-:Y:S01]  /*0110*/  ISETP.GE.AND P1, PT, R16, 0x2, PT ;  /* 0x000000021000780c */ /* 0x000fe20003f26270 */
[----:B-1----:R-:W-:Y:S01]  /*0120*/  UPRMT UR4, UR5, 0x654, UR4 ;  /* 0x0000065405047896 */ /* 0x002fe20008000004 */
[----:B--2---:R-:W-:Y:S01]  /*0130*/  FMUL R17, R4, R8 ;  /* 0x0000000804117220 */ /* 0x004fe20000400000 */
[----:B------:R-:W-:Y:S01]  /*0140*/  FMUL R18, R5, R9 ;  /* 0x0000000905127220 */ /* 0x000fe20000400000 */
[----:B------:R-:W-:-:S02]  /*0150*/  FMUL R3, R6, R10 ;  /* 0x0000000a06037220 */ /* 0x000fc40000400000 */
[----:B---3--:R-:W-:Y:S01]  /*0160*/  FFMA R17, R12, R4, -R17 ;  /* 0x000000040c117223 */ /* 0x008fe20000000811 */
[----:B------:R-:W-:Y:S01]  /*0170*/  FFMA R18, R13, R5, -R18 ;  /* 0x000000050d127223 */ /* 0x000fe20000000812 */
[----:B------:R-:W-:Y:S01]  /*0180*/  FFMA R3, R14, R6, -R3 ;  /* 0x000000060e037223 */ /* 0x000fe20000000803 */
[----:B------:R-:W-:Y:S02]  /*0190*/  FMUL R6, R7, R11 ;  /* 0x0000000b07067220 */ /* 0x000fe40000400000 */
[----:B------:R-:W-:Y:S02]  /*01a0*/  FADD R18, |R17|, |R18| ;  /* 0x4000001211127221 */ /* 0x000fe40000000200 */
[----:B------:R-:W-:Y:S02]  /*01b0*/  FFMA R6, R15, R7, -R6 ;  /* 0x000000070f067223 */ /* 0x000fe40000000806 */
[----:B------:R-:W-:-:S04]  /*01c0*/  FADD R3, |R3|, R18 ;  /* 0x0000001203037221 */ /* 0x000fc80000000200 */
[----:B------:R-:W-:-:S05]  /*01d0*/  FADD R3, |R6|, R3 ;  /* 0x0000000306037221 */ /* 0x000fca0000000200 */
[----:B------:R-:W1:Y:S02]  /*01e0*/  SHFL.BFLY PT, R4, R3, 0x10, 0x1f ;  /* 0x0e001f0003047f89 */ /* 0x000e6400000e0000 */
[----:B-1----:R-:W-:-:S05]  /*01f0*/  FADD R4, R3, R4 ;  /* 0x0000000403047221 */ /* 0x002fca0000000000 */
[----:B------:R-:W1:Y:S02]  /*0200*/  SHFL.BFLY PT, R5, R4, 0x8, 0x1f ;  /* 0x0d001f0004057f89 */ /* 0x000e6400000e0000 */
[----:B-1----:R-:W-:-:S05]  /*0210*/  FADD R5, R4, R5 ;  /* 0x0000000504057221 */ /* 0x002fca0000000000 */
[----:B------:R-:W1:Y:S02]  /*0220*/  SHFL.BFLY PT, R6, R5, 0x4, 0x1f ;  /* 0x0c801f0005067f89 */ /* 0x000e6400000e0000 */
[----:B-1----:R-:W-:-:S05]  /*0230*/  FADD R6, R5, R6 ;  /* 0x0000000605067221 */ /* 0x002fca0000000000 */
[----:B------:R-:W1:Y:S02]  /*0240*/  SHFL.BFLY PT, R7, R6, 0x2, 0x1f ;  /* 0x0c401f0006077f89 */ /* 0x000e6400000e0000 */
[----:B-1----:R-:W-:-:S05]  /*0250*/  FADD R7, R6, R7 ;  /* 0x0000000706077221 */ /* 0x002fca0000000000 */
[----:B------:R-:W1:Y:S01]  /*0260*/  SHFL.BFLY PT, R8, R7, 0x1, 0x1f ;  /* 0x0c201f0007087f89 */ /* 0x000e6200000e0000 */
[----:B------:R-:W-:-:S04]  /*0270*/  SHF.R.U32.HI R3, RZ, 0x3, R16 ;  /* 0x00000003ff037819 */ /* 0x000fc80000011610 */
[----:B------:R-:W-:Y:S01]  /*0280*/  LOP3.LUT R3, R3, 0x4, RZ, 0xc0, !PT ;  /* 0x0000000403037812 */ /* 0x000fe200078ec0ff */
[----:B-1----:R-:W-:-:S05]  /*0290*/  FADD R8, R7, R8 ;  /* 0x0000000807087221 */ /* 0x002fca0000000000 */
[----:B------:R-:W-:Y:S01]  /*02a0*/  @!P0 STS [R3+UR4], R8 ;  /* 0x0000000803008988 */ /* 0x000fe20008000804 */
[----:B------:R-:W-:Y:S06]  /*02b0*/  BAR.SYNC.DEFER_BLOCKING 0x0 ;  /* 0x0000000000007b1d */ /* 0x000fec0000010000 */
[----:B------:R-:W1:Y:S01]  /*02c0*/  @!P1 LDS R2, [R0+UR4] ;  /* 0x0000000400029984 */ /* 0x000e620008000800 */
[----:B------:R-:W-:-:S04]  /*02d0*/  LOP3.LUT R4, R16, 0x1, RZ, 0xc0, !PT ;  /* 0x0000000110047812 */ /* 0x000fc800078ec0ff */
[----:B------:R-:W-:-:S04]  /*02e0*/  ISETP.NE.U32.AND P0, PT, R4, 0x1, PT ;  /* 0x000000010400780c */ /* 0x000fc80003f05070 */
[----:B------:R-:W-:Y:S01]  /*02f0*/  ISETP.LT.AND P0, PT, R16, 0x2, P0 ;  /* 0x000000021000780c */ /* 0x000fe20000701270 */
[----:B-1----:R-:W1:Y:S02]  /*0300*/  SHFL.BFLY PT, R5, R2, 0x1, 0x1f ;  /* 0x0c201f0002057f89 */ /* 0x002e6400000e0000 */
[----:B-1----:R-:W-:-:S10]  /*0310*/  FADD R5, R2, R5 ;  /* 0x0000000502057221 */ /* 0x002fd40000000000 */
[----:B------:R1:W-:Y:S01]  /*0320*/  @P0 STS [R0+UR4], R5 ;  /* 0x0000000500000988 */ /* 0x0003e20008000804 */
[----:B------:R-:W-:Y:S01]  /*0330*/  BAR.SYNC.DEFER_BLOCKING 0x0 ;  /* 0x0000000000007b1d */ /* 0x000fe20000010000 */
[----:B------:R-:W-:-:S05]  /*0340*/  LOP3.LUT P0, RZ, R16, 0x3f, RZ, 0xc0, !PT ;  /* 0x0000003f10ff7812 */ /* 0x000fca000780c0ff */
[----:B------:R-:W2:Y:S02]  /*0350*/  LDS R4, [UR4] ;  /* 0x00000004ff047984 */ /* 0x000ea40008000800 */
[----:B------:R-:W-:Y:S06]  /*0360*/  BAR.SYNC.DEFER_BLOCKING 0x0 ;  /* 0x0000000000007b1d */ /* 0x000fec0000010000 */
[----:B-1----:R-:W-:Y:S05]  /*0370*/  @P0 EXIT ;  /* 0x000000000000094d */ /* 0x002fea0003800000 */
[----:B------:R-:W0:Y:S01]  /*0380*/  LDC.64 R2, c[0x0][0x210] ;  /* 0x00008400ff027b82 */ /* 0x000e220000000a00 */
[----:B--2---:R-:W-:-:S04]  /*0390*/  FADD R4, RZ, R4 ;  /* 0x00000004ff047221 */ /* 0x004fc80000000000 */
[----:B------:R-:W-:-:S05]  /*03a0*/  FMUL R5, R4, 0.00390625 ;  /* 0x3b80000004057820 */ /* 0x000fca0000400000 */
[----:B0-----:R-:W-:Y:S01]  /*03b0*/  STG.E desc[UR6][R2.64], R5 ;  /* 0x0000000502007986 */ /* 0x001fe2000c101906 */
[----:B------:R-:W-:Y:S05]  /*03c0*/  EXIT ;  /* 0x000000000000794d */ /* 0x000fea0003800000 */
.L_x_0:
[----:B------:R-:W-:-:S00]  /*03d0*/  BRA `(.L_x_0) ;  /* 0xfffffffc00fc7947 */ /* 0x000fc0000383ffff */
[----:B------:R-:W-:-:S00]  /*03e0*/  NOP ;  /* 0x0000000000007918 */ /* 0x000fc00000000000 */
        /* <DEDUP_REMOVED lines=9> */
.L_x_1:


//--------------------- .nv.shared.triton_per_fused_abs_mean_mul_sub_0 --------------------------
	.section	.nv.shared.triton_per_fused_abs_mean_mul_sub_0,"aw",@nobits
	.sectionflags	@""
	.align	16
	.zero		1024


//--------------------- .nv.constant0.triton_per_fused_abs_mean_mul_sub_0 --------------------------
	.section	.nv.constant0.triton_per_fused_abs_mean_mul_sub_0,"a",@progbits
	.sectionflags	@""
	.align	4
.nv.constant0.triton_per_fused_abs_mean_mul_sub_0:
	.zero		564
